	.headerflags	@"EF_CUDA_TEXMODE_UNIFIED EF_CUDA_64BIT_ADDRESS EF_CUDA_ACCELERATORS EF_CUDA_SM90 EF_CUDA_VIRTUAL_SM(EF_CUDA_SM90)"
	.elftype	@"ET_EXEC"


//--------------------- .nv.info                  --------------------------
	.section	.nv.info,"",@"SHT_CUDA_INFO"
	.align	4


	//----- nvinfo : EIATTR_REGCOUNT
	.align		4
        /*0000*/ 	.byte	0x04, 0x2f
        /*0002*/ 	.short	(.L_1 - .L_0)
	.align		4
.L_0:
        /*0004*/ 	.word	index@(triton_poi_fused_1)
        /*0008*/ 	.word	0x00000030


	//----- nvinfo : EIATTR_MIN_STACK_SIZE
	.align		4
.L_1:
        /*000c*/ 	.byte	0x04, 0x12
        /*000e*/ 	.short	(.L_3 - .L_2)
	.align		4
.L_2:
        /*0010*/ 	.word	index@(triton_poi_fused_1)
        /*0014*/ 	.word	0x00000000


	//----- nvinfo : EIATTR_FRAME_SIZE
	.align		4
.L_3:
        /*0018*/ 	.byte	0x04, 0x11
        /*001a*/ 	.short	(.L_5 - .L_4)
	.align		4
.L_4:
        /*001c*/ 	.word	index@(triton_poi_fused_1)
        /*0020*/ 	.word	0x00000000


	//----- nvinfo : EIATTR_MIN_STACK_SIZE
	.align		4
.L_5:
        /*0024*/ 	.byte	0x04, 0x12
        /*0026*/ 	.short	(.L_7 - .L_6)
	.align		4
.L_6:
        /*0028*/ 	.word	index@(triton_poi_fused_1)
        /*002c*/ 	.word	0x00000000
.L_7:


//--------------------- .nv.info.triton_poi_fused_1 --------------------------
	.section	.nv.info.triton_poi_fused_1,"",@"SHT_CUDA_INFO"
	.sectionflags	@""
	.align	4


	//----- nvinfo : EIATTR_CUDA_API_VERSION
	.align		4
        /*0000*/ 	.byte	0x04, 0x37
        /*0002*/ 	.short	(.L_9 - .L_8)
.L_8:
        /*0004*/ 	.word	0x0000007c


	//----- nvinfo : EIATTR_KPARAM_INFO
	.align		4
.L_9:
        /*0008*/ 	.byte	0x04, 0x17
        /*000a*/ 	.short	(.L_11 - .L_10)
.L_10:
        /*000c*/ 	.word	0x00000000
        /*0010*/ 	.short	0x0003
        /*0012*/ 	.short	0x0014
        /*0014*/ 	.byte	0x00, 0xf0, 0x11, 0x00


	//----- nvinfo : EIATTR_KPARAM_INFO
	.align		4
.L_11:
        /*0018*/ 	.byte	0x04, 0x17
        /*001a*/ 	.short	(.L_13 - .L_12)
.L_12:
        /*001c*/ 	.word	0x00000000
        /*0020*/ 	.short	0x0002
        /*0022*/ 	.short	0x0010
        /*0024*/ 	.byte	0x00, 0xf0, 0x11, 0x00


	//----- nvinfo : EIATTR_KPARAM_INFO
	.align		4
.L_13:
        /*0028*/ 	.byte	0x04, 0x17
        /*002a*/ 	.short	(.L_15 - .L_14)
.L_14:
        /*002c*/ 	.word	0x00000000
        /*0030*/ 	.short	0x0001
        /*0032*/ 	.short	0x0008
        /*0034*/ 	.byte	0x00, 0xf4, 0x21, 0x00


	//----- nvinfo : EIATTR_KPARAM_INFO
	.align		4
.L_15:
        /*0038*/ 	.byte	0x04, 0x17
        /*003a*/ 	.short	(.L_17 - .L_16)
.L_16:
        /*003c*/ 	.word	0x00000000
        /*0040*/ 	.short	0x0000
        /*0042*/ 	.short	0x0000
        /*0044*/ 	.byte	0x00, 0xf4, 0x21, 0x00


	//----- nvinfo : EIATTR_SPARSE_MMA_MASK
	.align		4
.L_17:
        /*0048*/ 	.byte	0x03, 0x50
        /*004a*/ 	.short	0x0000


	//----- nvinfo : EIATTR_MAXREG_COUNT
	.align		4
        /*004c*/ 	.byte	0x03, 0x1b
        /*004e*/ 	.short	0x00ff


	//----- nvinfo : EIATTR_EXIT_INSTR_OFFSETS
	.align		4
        /*0050*/ 	.byte	0x04, 0x1c
        /*0052*/ 	.short	(.L_19 - .L_18)


	//   ....[0]....
.L_18:
        /*0054*/ 	.word	0x000014c0


	//   ....[1]....
        /*0058*/ 	.word	0x00001510


	//----- nvinfo : EIATTR_REQNTID
	.align		4
.L_19:
        /*005c*/ 	.byte	0x04, 0x10
        /*005e*/ 	.short	(.L_21 - .L_20)
.L_20:
        /*0060*/ 	.word	0x00000100
        /*0064*/ 	.word	0x00000001
        /*0068*/ 	.word	0x00000001


	//----- nvinfo : EIATTR_CBANK_PARAM_SIZE
	.align		4
.L_21:
        /*006c*/ 	.byte	0x03, 0x19
        /*006e*/ 	.short	0x0018


	//----- nvinfo : EIATTR_PARAM_CBANK
	.align		4
        /*0070*/ 	.byte	0x04, 0x0a
        /*0072*/ 	.short	(.L_23 - .L_22)
	.align		4
.L_22:
        /*0074*/ 	.word	index@(.nv.constant0.triton_poi_fused_1)
        /*0078*/ 	.short	0x0210
        /*007a*/ 	.short	0x0018


	//----- nvinfo : EIATTR_SW_WAR
	.align		4
.L_23:
        /*007c*/ 	.byte	0x04, 0x36
        /*007e*/ 	.short	(.L_25 - .L_24)
.L_24:
        /*0080*/ 	.word	0x00000008
.L_25:


//--------------------- .nv.callgraph             --------------------------
	.section	.nv.callgraph,"",@"SHT_CUDA_CALLGRAPH"
	.align	4
	.sectionentsize	8
	.align		4
        /*0000*/ 	.word	0x00000000
	.align		4
        /*0004*/ 	.word	0xffffffff
	.align		4
        /*0008*/ 	.word	0x00000000
	.align		4
        /*000c*/ 	.word	0xfffffffe
	.align		4
        /*0010*/ 	.word	0x00000000
	.align		4
        /*0014*/ 	.word	0xfffffffd
	.align		4
        /*0018*/ 	.word	0x00000000
	.align		4
        /*001c*/ 	.word	0xfffffffc


//--------------------- .text.triton_poi_fused_1  --------------------------
	.section	.text.triton_poi_fused_1,"ax",@progbits
	.sectionflags	@"SHF_BARRIERS=1"
	.align	128
        .global         triton_poi_fused_1
        .type           triton_poi_fused_1,@function
        .size           triton_poi_fused_1,(.L_x_1 - triton_poi_fused_1)
        .other          triton_poi_fused_1,@"STO_CUDA_ENTRY STV_DEFAULT"
triton_poi_fused_1:
.text.triton_poi_fused_1:
[----:B------:R-:W0:Y:S01]  /*0000*/  LDC R1, c[0x0][0x28] ;  /* 0x00000a00ff017b82 */ /* 0x000e220000000800 */
[----:B------:R-:W1:Y:S07]  /*0010*/  S2R R0, SR_TID.X ;  /* 0x0000000000007919 */ /* 0x000e6e0000002100 */
[----:B------:R-:W2:Y:S01]  /*0020*/  S2UR UR4, SR_CTAID.Y ;  /* 0x00000000000479c3 */ /* 0x000ea20000002600 */
[----:B------:R-:W-:Y:S01]  /*0030*/  CS2R R40, SRZ ;  /* 0x0000000000287805 */ /* 0x000fe2000001ff00 */
[----:B------:R-:W-:Y:S01]  /*0040*/  ULDC.64 UR6, c[0x0][0x208] ;  /* 0x0000820000067ab9 */ /* 0x000fe20000000a00 */
[----:B------:R-:W2:Y:S01]  /*0050*/  S2R R5, SR_CTAID.Z ;  /* 0x0000000000057919 */ /* 0x000ea20000002700 */
[----:B------:R-:W3:Y:S04]  /*0060*/  S2R R6, SR_CTAID.X ;  /* 0x0000000000067919 */ /* 0x000ee80000002500 */
[----:B------:R-:W2:Y:S08]  /*0070*/  LDC R4, c[0x0][0x10] ;  /* 0x00000400ff047b82 */ /* 0x000eb00000000800 */
[----:B------:R-:W4:Y:S01]  /*0080*/  LDC.64 R20, c[0x0][0x210] ;  /* 0x00008400ff147b82 */ /* 0x000f220000000a00 */
[----:B-1----:R-:W-:-:S02]  /*0090*/  LOP3.LUT R3, R0, 0x80, RZ, 0xc0, !PT ;  /* 0x0000008000037812 */ /* 0x002fc400078ec0ff */
[----:B------:R-:W-:Y:S02]  /*00a0*/  SHF.R.U32.HI R2, RZ, 0x4, R0 ;  /* 0x00000004ff027819 */ /* 0x000fe40000011600 */
[----:B------:R-:W-:Y:S01]  /*00b0*/  SHF.R.U32.HI R7, RZ, 0x4, R3 ;  /* 0x00000004ff077819 */ /* 0x000fe20000011603 */
[----:B--2---:R-:W-:Y:S01]  /*00c0*/  IMAD R5, R5, R4, UR4 ;  /* 0x0000000405057e24 */ /* 0x004fe2000f8e0204 */
[----:B------:R-:W-:Y:S01]  /*00d0*/  SGXT.U32 R2, R2, 0x3 ;  /* 0x000000030202781a */ /* 0x000fe20000000000 */
[----:B---3--:R-:W-:Y:S02]  /*00e0*/  IMAD.SHL.U32 R3, R6, 0x10, RZ ;  /* 0x0000001006037824 */ /* 0x008fe400078e00ff */
[----:B------:R-:W-:Y:S01]  /*00f0*/  IMAD.SHL.U32 R5, R5, 0x200, RZ ;  /* 0x0000020005057824 */ /* 0x000fe200078e00ff */
[----:B------:R-:W-:Y:S02]  /*0100*/  LOP3.LUT R2, R2, R7, RZ, 0xfc, !PT ;  /* 0x0000000702027212 */ /* 0x000fe400078efcff */
[----:B------:R-:W-:-:S02]  /*0110*/  LOP3.LUT R45, R3, 0xf, R0, 0xf8, !PT ;  /* 0x0000000f032d7812 */ /* 0x000fc400078ef800 */
[----:B------:R-:W-:Y:S02]  /*0120*/  LOP3.LUT R4, R5, R2, RZ, 0xfc, !PT ;  /* 0x0000000205047212 */ /* 0x000fe400078efcff */
[----:B------:R-:W-:Y:S02]  /*0130*/  ISETP.GE.AND P0, PT, R45, 0x9, PT ;  /* 0x000000092d00780c */ /* 0x000fe40003f06270 */
[----:B------:R-:W-:Y:S01]  /*0140*/  LOP3.LUT R6, R5, 0x20, R2, 0xfe, !PT ;  /* 0x0000002005067812 */ /* 0x000fe200078efe02 */
[C---:B------:R-:W-:Y:S01]  /*0150*/  IMAD R45, R4.reuse, 0x9, R45 ;  /* 0x00000009042d7824 */ /* 0x040fe200078e022d */
[----:B------:R-:W-:Y:S02]  /*0160*/  ISETP.LT.AND P1, PT, R4, 0x1000000, !P0 ;  /* 0x010000000400780c */ /* 0x000fe40004721270 */
[----:B------:R-:W-:Y:S01]  /*0170*/  LOP3.LUT R4, R5, 0x10, R2, 0xfe, !PT ;  /* 0x0000001005047812 */ /* 0x000fe200078efe02 */
[----:B------:R-:W-:Y:S01]  /*0180*/  VIADD R9, R45, 0x120 ;  /* 0x000001202d097836 */ /* 0x000fe20000000000 */
[----:B------:R-:W-:-:S02]  /*0190*/  LOP3.LUT R7, R5, 0x30, R2, 0xfe, !PT ;  /* 0x0000003005077812 */ /* 0x000fc400078efe02 */
[----:B------:R-:W-:Y:S01]  /*01a0*/  ISETP.LT.AND P5, PT, R4, 0x1000000, !P0 ;  /* 0x010000000400780c */ /* 0x000fe200047a1270 */
[----:B------:R-:W-:Y:S01]  /*01b0*/  IMAD.MOV.U32 R4, RZ, RZ, RZ ;  /* 0x000000ffff047224 */ /* 0x000fe200078e00ff */
[----:B------:R-:W-:Y:S02]  /*01c0*/  ISETP.LT.AND P6, PT, R6, 0x1000000, !P0 ;  /* 0x010000000600780c */ /* 0x000fe400047c1270 */
[----:B------:R-:W-:Y:S02]  /*01d0*/  LOP3.LUT R8, R5, 0x40, R2, 0xfe, !PT ;  /* 0x0000004005087812 */ /* 0x000fe400078efe02 */
[----:B------:R-:W-:Y:S01]  /*01e0*/  ISETP.LT.AND P2, PT, R7, 0x1000000, !P0 ;  /* 0x010000000700780c */ /* 0x000fe20004741270 */
[----:B------:R-:W-:Y:S01]  /*01f0*/  VIADD R7, R45, 0x90 ;  /* 0x000000902d077836 */ /* 0x000fe20000000000 */
[----:B------:R-:W-:Y:S01]  /*0200*/  ISETP.LT.AND P3, PT, R8, 0x1000000, !P0 ;  /* 0x010000000800780c */ /* 0x000fe20004761270 */
[----:B----4-:R-:W-:Y:S01]  /*0210*/  IMAD.WIDE R8, R9, 0x4, R20 ;  /* 0x0000000409087825 */ /* 0x010fe200078e0214 */
[----:B------:R-:W-:-:S02]  /*0220*/  LOP3.LUT R10, R5, 0x50, R2, 0xfe, !PT ;  /* 0x00000050050a7812 */ /* 0x000fc400078efe02 */
[----:B------:R-:W-:Y:S01]  /*0230*/  LOP3.LUT R11, R5, 0x60, R2, 0xfe, !PT ;  /* 0x00000060050b7812 */ /* 0x000fe200078efe02 */
[----:B------:R-:W-:Y:S01]  /*0240*/  IMAD.WIDE R6, R7, 0x4, R20 ;  /* 0x0000000407067825 */ /* 0x000fe200078e0214 */
[----:B------:R-:W-:Y:S02]  /*0250*/  ISETP.LT.AND P4, PT, R10, 0x1000000, !P0 ;  /* 0x010000000a00780c */ /* 0x000fe40004781270 */
[----:B------:R-:W-:Y:S02]  /*0260*/  CS2R R38, SRZ ;  /* 0x0000000000267805 */ /* 0x000fe4000001ff00 */
[----:B------:R-:W-:Y:S01]  /*0270*/  LOP3.LUT R14, R5, 0x70, R2, 0xfe, !PT ;  /* 0x00000070050e7812 */ /* 0x000fe200078efe02 */
[----:B------:R-:W-:Y:S01]  /*0280*/  VIADD R13, R45, 0x240 ;  /* 0x000002402d0d7836 */ /* 0x000fe20000000000 */
[----:B------:R1:W2:Y:S01]  /*0290*/  @P5 LDG.E.EL R4, desc[UR6][R6.64] ;  /* 0x0000000606045981 */ /* 0x0002a2000c2e1900 */
[----:B------:R-:W-:Y:S01]  /*02a0*/  ISETP.LT.AND P5, PT, R11, 0x1000000, !P0 ;  /* 0x010000000b00780c */ /* 0x000fe200047a1270 */
[----:B------:R-:W-:-:S02]  /*02b0*/  VIADD R11, R45, 0x1b0 ;  /* 0x000001b02d0b7836 */ /* 0x000fc40000000000 */
[----:B------:R3:W4:Y:S01]  /*02c0*/  @P6 LDG.E.EL R41, desc[UR6][R8.64] ;  /* 0x0000000608296981 */ /* 0x000722000c2e1900 */
[--C-:B------:R-:W-:Y:S01]  /*02d0*/  IMAD.WIDE R12, R13, 0x4, R20.reuse ;  /* 0x000000040d0c7825 */ /* 0x100fe200078e0214 */
[----:B------:R-:W-:Y:S02]  /*02e0*/  ISETP.LT.AND P6, PT, R14, 0x1000000, !P0 ;  /* 0x010000000e00780c */ /* 0x000fe400047c1270 */
[----:B------:R-:W-:Y:S01]  /*02f0*/  LOP3.LUT R14, R5, 0x90, R2, 0xfe, !PT ;  /* 0x00000090050e7812 */ /* 0x000fe200078efe02 */
[--C-:B------:R-:W-:Y:S01]  /*0300*/  IMAD.WIDE R10, R11, 0x4, R20.reuse ;  /* 0x000000040b0a7825 */ /* 0x100fe200078e0214 */
[----:B------:R-:W5:Y:S01]  /*0310*/  @P3 LDG.E.EL R39, desc[UR6][R12.64] ;  /* 0x000000060c273981 */ /* 0x000f62000c2e1900 */
[----:B------:R-:W-:Y:S02]  /*0320*/  LOP3.LUT R15, R5, 0x80, R2, 0xfe, !PT ;  /* 0x00000080050f7812 */ /* 0x000fe400078efe02 */
[C---:B-1----:R-:W-:Y:S01]  /*0330*/  VIADD R7, R45.reuse, 0x2d0 ;  /* 0x000002d02d077836 */ /* 0x042fe20000000000 */
[----:B------:R-:W-:Y:S01]  /*0340*/  ISETP.LT.AND P3, PT, R14, 0x1000000, !P0 ;  /* 0x010000000e00780c */ /* 0x000fe20004761270 */
[----:B---3--:R-:W-:Y:S01]  /*0350*/  VIADD R9, R45, 0x360 ;  /* 0x000003602d097836 */ /* 0x008fe20000000000 */
[----:B------:R1:W3:Y:S01]  /*0360*/  @P2 LDG.E.EL R40, desc[UR6][R10.64] ;  /* 0x000000060a282981 */ /* 0x0002e2000c2e1900 */
[----:B------:R-:W-:Y:S01]  /*0370*/  IMAD.WIDE R6, R7, 0x4, R20 ;  /* 0x0000000407067825 */ /* 0x000fe200078e0214 */
[----:B------:R-:W-:-:S02]  /*0380*/  CS2R R36, SRZ ;  /* 0x0000000000247805 */ /* 0x000fc4000001ff00 */
[----:B------:R-:W-:Y:S01]  /*0390*/  ISETP.LT.AND P2, PT, R15, 0x1000000, !P0 ;  /* 0x010000000f00780c */ /* 0x000fe20004741270 */
[----:B------:R-:W-:Y:S01]  /*03a0*/  IMAD.WIDE R8, R9, 0x4, R20 ;  /* 0x0000000409087825 */ /* 0x000fe200078e0214 */
[----:B------:R1:W3:Y:S01]  /*03b0*/  @P4 LDG.E.EL R38, desc[UR6][R6.64] ;  /* 0x0000000606264981 */ /* 0x0002e2000c2e1900 */
[----:B------:R-:W-:Y:S02]  /*03c0*/  LOP3.LUT R14, R5, 0xb0, R2, 0xfe, !PT ;  /* 0x000000b0050e7812 */ /* 0x000fe400078efe02 */
[----:B------:R-:W-:Y:S02]  /*03d0*/  CS2R R34, SRZ ;  /* 0x0000000000227805 */ /* 0x000fe4000001ff00 */
[----:B------:R-:W-:Y:S01]  /*03e0*/  LOP3.LUT R15, R5, 0xa0, R2, 0xfe, !PT ;  /* 0x000000a0050f7812 */ /* 0x000fe200078efe02 */
[C---:B-1----:R-:W-:Y:S01]  /*03f0*/  VIADD R11, R45.reuse, 0x3f0 ;  /* 0x000003f02d0b7836 */ /* 0x042fe20000000000 */
[----:B------:R1:W3:Y:S01]  /*0400*/  @P5 LDG.E.EL R37, desc[UR6][R8.64] ;  /* 0x0000000608255981 */ /* 0x0002e2000c2e1900 */
[----:B------:R-:W-:-:S02]  /*0410*/  VIADD R13, R45, 0x480 ;  /* 0x000004802d0d7836 */ /* 0x000fc40000000000 */
[----:B0-----:R-:W-:Y:S01]  /*0420*/  VIADD R7, R45, 0x510 ;  /* 0x000005102d077836 */ /* 0x001fe20000000000 */
[----:B------:R-:W-:-:S03]  /*0430*/  ISETP.LT.AND P5, PT, R14, 0x1000000, !P0 ;  /* 0x010000000e00780c */ /* 0x000fc600047a1270 */
[--C-:B------:R-:W-:Y:S01]  /*0440*/  IMAD.WIDE R6, R7, 0x4, R20.reuse ;  /* 0x0000000407067825 */ /* 0x100fe200078e0214 */
[----:B-1----:R-:W-:Y:S02]  /*0450*/  LOP3.LUT R9, R5, 0xe0, R2, 0xfe, !PT ;  /* 0x000000e005097812 */ /* 0x002fe400078efe02 */
[----:B------:R-:W-:Y:S01]  /*0460*/  ISETP.LT.AND P4, PT, R15, 0x1000000, !P0 ;  /* 0x010000000f00780c */ /* 0x000fe20004781270 */
[--C-:B------:R-:W-:Y:S01]  /*0470*/  IMAD.WIDE R10, R11, 0x4, R20.reuse ;  /* 0x000000040b0a7825 */ /* 0x100fe200078e0214 */
[----:B------:R-:W-:Y:S01]  /*0480*/  LOP3.LUT R15, R5, 0xc0, R2, 0xfe, !PT ;  /* 0x000000c0050f7812 */ /* 0x000fe200078efe02 */
[----:B------:R-:W3:Y:S02]  /*0490*/  @P3 LDG.E.EL R34, desc[UR6][R6.64] ;  /* 0x0000000606223981 */ /* 0x000ee4000c2e1900 */
[----:B------:R-:W-:Y:S01]  /*04a0*/  IMAD.WIDE R12, R13, 0x4, R20 ;  /* 0x000000040d0c7825 */ /* 0x000fe200078e0214 */
[----:B------:R-:W-:Y:S01]  /*04b0*/  LOP3.LUT R8, R5, 0xd0, R2, 0xfe, !PT ;  /* 0x000000d005087812 */ /* 0x000fe200078efe02 */
[----:B------:R0:W3:Y:S01]  /*04c0*/  @P6 LDG.E.EL R36, desc[UR6][R10.64] ;  /* 0x000000060a246981 */ /* 0x0000e2000c2e1900 */
[----:B------:R-:W-:Y:S01]  /*04d0*/  ISETP.LT.AND P3, PT, R9, 0x1000000, !P0 ;  /* 0x010000000900780c */ /* 0x000fe20004761270 */
[----:B------:R-:W-:Y:S01]  /*04e0*/  VIADD R9, R45, 0x630 ;  /* 0x000006302d097836 */ /* 0x000fe20000000000 */
[----:B------:R-:W-:Y:S01]  /*04f0*/  ISETP.LT.AND P6, PT, R15, 0x1000000, !P0 ;  /* 0x010000000f00780c */ /* 0x000fe200047c1270 */
[----:B------:R1:W3:Y:S01]  /*0500*/  @P2 LDG.E.EL R35, desc[UR6][R12.64] ;  /* 0x000000060c232981 */ /* 0x0002e2000c2e1900 */
[----:B------:R-:W-:Y:S01]  /*0510*/  VIADD R15, R45, 0x5a0 ;  /* 0x000005a02d0f7836 */ /* 0x000fe20000000000 */
[----:B------:R-:W-:-:S02]  /*0520*/  CS2R R32, SRZ ;  /* 0x0000000000207805 */ /* 0x000fc4000001ff00 */
[----:B------:R-:W-:Y:S01]  /*0530*/  ISETP.LT.AND P2, PT, R8, 0x1000000, !P0 ;  /* 0x010000000800780c */ /* 0x000fe20004741270 */
[----:B------:R-:W-:Y:S01]  /*0540*/  IMAD.WIDE R8, R9, 0x4, R20 ;  /* 0x0000000409087825 */ /* 0x000fe200078e0214 */
[----:B0-----:R-:W-:-:S03]  /*0550*/  LOP3.LUT R11, R5, 0x100, R2, 0xfe, !PT ;  /* 0x00000100050b7812 */ /* 0x001fc600078efe02 */
[--C-:B------:R-:W-:Y:S01]  /*0560*/  IMAD.WIDE R14, R15, 0x4, R20.reuse ;  /* 0x000000040f0e7825 */ /* 0x100fe200078e0214 */
[----:B------:R-:W3:Y:S03]  /*0570*/  @P5 LDG.E.EL R32, desc[UR6][R8.64] ;  /* 0x0000000608205981 */ /* 0x000ee6000c2e1900 */
[----:B-1----:R-:W-:Y:S01]  /*0580*/  VIADD R13, R45, 0x6c0 ;  /* 0x000006c02d0d7836 */ /* 0x002fe20000000000 */
[----:B------:R-:W-:Y:S02]  /*0590*/  LOP3.LUT R10, R5, 0xf0, R2, 0xfe, !PT ;  /* 0x000000f0050a7812 */ /* 0x000fe400078efe02 */
[----:B------:R-:W-:Y:S02]  /*05a0*/  CS2R R26, SRZ ;  /* 0x00000000001a7805 */ /* 0x000fe4000001ff00 */
[----:B------:R-:W-:Y:S01]  /*05b0*/  ISETP.LT.AND P5, PT, R11, 0x1000000, !P0 ;  /* 0x010000000b00780c */ /* 0x000fe200047a1270 */
[--C-:B------:R-:W-:Y:S01]  /*05c0*/  IMAD.WIDE R12, R13, 0x4, R20.reuse ;  /* 0x000000040d0c7825 */ /* 0x100fe200078e0214 */
[----:B------:R0:W3:Y:S03]  /*05d0*/  @P4 LDG.E.EL R33, desc[UR6][R14.64] ;  /* 0x000000060e214981 */ /* 0x0000e6000c2e1900 */
[C---:B------:R-:W-:Y:S01]  /*05e0*/  VIADD R11, R45.reuse, 0x7e0 ;  /* 0x000007e02d0b7836 */ /* 0x040fe20000000000 */
[----:B------:R-:W-:Y:S01]  /*05f0*/  ISETP.LT.AND P4, PT, R10, 0x1000000, !P0 ;  /* 0x010000000a00780c */ /* 0x000fe20004781270 */
[----:B------:R-:W-:Y:S01]  /*0600*/  VIADD R7, R45, 0x750 ;  /* 0x000007502d077836 */ /* 0x000fe20000000000 */
[----:B------:R-:W-:Y:S01]  /*0610*/  CS2R R18, SRZ ;  /* 0x0000000000127805 */ /* 0x000fe2000001ff00 */
[----:B------:R-:W-:Y:S01]  /*0620*/  IMAD.WIDE R10, R11, 0x4, R20 ;  /* 0x000000040b0a7825 */ /* 0x000fe200078e0214 */
[----:B------:R1:W3:Y:S01]  /*0630*/  @P6 LDG.E.EL R27, desc[UR6][R12.64] ;  /* 0x000000060c1b6981 */ /* 0x0002e2000c2e1900 */
[----:B0-----:R-:W-:-:S02]  /*0640*/  LOP3.LUT R14, R5, 0x110, R2, 0xfe, !PT ;  /* 0x00000110050e7812 */ /* 0x001fc400078efe02 */
[--C-:B------:R-:W-:Y:S01]  /*0650*/  IMAD.WIDE R6, R7, 0x4, R20.reuse ;  /* 0x0000000407067825 */ /* 0x100fe200078e0214 */
[----:B------:R-:W-:Y:S01]  /*0660*/  LOP3.LUT R15, R5, 0x120, R2, 0xfe, !PT ;  /* 0x00000120050f7812 */ /* 0x000fe200078efe02 */
[----:B------:R0:W3:Y:S01]  /*0670*/  @P3 LDG.E.EL R19, desc[UR6][R10.64] ;  /* 0x000000060a133981 */ /* 0x0000e2000c2e1900 */
[----:B------:R-:W-:Y:S01]  /*0680*/  ISETP.LT.AND P6, PT, R14, 0x1000000, !P0 ;  /* 0x010000000e00780c */ /* 0x000fe200047c1270 */
[C---:B------:R-:W-:Y:S01]  /*0690*/  VIADD R9, R45.reuse, 0x900 ;  /* 0x000009002d097836 */ /* 0x040fe20000000000 */
[----:B------:R-:W-:Y:S01]  /*06a0*/  LOP3.LUT R14, R5, 0x130, R2, 0xfe, !PT ;  /* 0x00000130050e7812 */ /* 0x000fe200078efe02 */
[----:B------:R0:W3:Y:S01]  /*06b0*/  @P2 LDG.E.EL R26, desc[UR6][R6.64] ;  /* 0x00000006061a2981 */ /* 0x0000e2000c2e1900 */
[----:B-1----:R-:W-:Y:S01]  /*06c0*/  VIADD R13, R45, 0x870 ;  /* 0x000008702d0d7836 */ /* 0x002fe20000000000 */
[----:B------:R-:W-:Y:S02]  /*06d0*/  ISETP.LT.AND P2, PT, R15, 0x1000000, !P0 ;  /* 0x010000000f00780c */ /* 0x000fe40004741270 */
[----:B------:R-:W-:Y:S01]  /*06e0*/  CS2R R16, SRZ ;  /* 0x0000000000107805 */ /* 0x000fe2000001ff00 */
[----:B0-----:R-:W-:Y:S01]  /*06f0*/  VIADD R11, R45, 0x990 ;  /* 0x000009902d0b7836 */ /* 0x001fe20000000000 */
[----:B------:R-:W-:Y:S01]  /*0700*/  ISETP.LT.AND P3, PT, R14, 0x1000000, !P0 ;  /* 0x010000000e00780c */ /* 0x000fe20004761270 */
[----:B------:R-:W-:Y:S01]  /*0710*/  IMAD.WIDE R12, R13, 0x4, R20 ;  /* 0x000000040d0c7825 */ /* 0x000fe200078e0214 */
[----:B------:R-:W-:-:S03]  /*0720*/  LOP3.LUT R15, R5, 0x140, R2, 0xfe, !PT ;  /* 0x00000140050f7812 */ /* 0x000fc600078efe02 */
[--C-:B------:R-:W-:Y:S01]  /*0730*/  IMAD.WIDE R8, R9, 0x4, R20.reuse ;  /* 0x0000000409087825 */ /* 0x100fe200078e0214 */
[----:B------:R-:W-:Y:S01]  /*0740*/  LOP3.LUT R14, R5, 0x150, R2, 0xfe, !PT ;  /* 0x00000150050e7812 */ /* 0x000fe200078efe02 */
[----:B------:R0:W3:Y:S02]  /*0750*/  @P4 LDG.E.EL R18, desc[UR6][R12.64] ;  /* 0x000000060c124981 */ /* 0x0000e4000c2e1900 */
[--C-:B------:R-:W-:Y:S01]  /*0760*/  IMAD.WIDE R10, R11, 0x4, R20.reuse ;  /* 0x000000040b0a7825 */ /* 0x100fe200078e0214 */
[----:B------:R-:W-:Y:S01]  /*0770*/  LOP3.LUT R22, R5, 0x160, R2, 0xfe, !PT ;  /* 0x0000016005167812 */ /* 0x000fe200078efe02 */
[----:B------:R1:W3:Y:S02]  /*0780*/  @P5 LDG.E.EL R17, desc[UR6][R8.64] ;  /* 0x0000000608115981 */ /* 0x0002e4000c2e1900 */
[----:B------:R-:W-:Y:S01]  /*0790*/  VIADD R7, R45, 0xa20 ;  /* 0x00000a202d077836 */ /* 0x000fe20000000000 */
[----:B------:R-:W-:Y:S01]  /*07a0*/  ISETP.LT.AND P4, PT, R15, 0x1000000, !P0 ;  /* 0x010000000f00780c */ /* 0x000fe20004781270 */
[----:B------:R-:W-:Y:S01]  /*07b0*/  VIADD R23, R45, 0xab0 ;  /* 0x00000ab02d177836 */ /* 0x000fe20000000000 */
[----:B------:R-:W-:Y:S01]  /*07c0*/  ISETP.LT.AND P5, PT, R14, 0x1000000, !P0 ;  /* 0x010000000e00780c */ /* 0x000fe200047a1270 */
[----:B------:R-:W-:Y:S01]  /*07d0*/  IMAD.MOV.U32 R15, RZ, RZ, RZ ;  /* 0x000000ffff0f7224 */ /* 0x000fe200078e00ff */
[----:B------:R1:W3:Y:S01]  /*07e0*/  @P6 LDG.E.EL R16, desc[UR6][R10.64] ;  /* 0x000000060a106981 */ /* 0x0002e2000c2e1900 */
[----:B------:R-:W-:Y:S01]  /*07f0*/  IMAD.WIDE R6, R7, 0x4, R20 ;  /* 0x0000000407067825 */ /* 0x000fe200078e0214 */
[----:B------:R-:W-:-:S03]  /*0800*/  ISETP.LT.AND P6, PT, R22, 0x1000000, !P0 ;  /* 0x010000001600780c */ /* 0x000fc600047c1270 */
[----:B------:R-:W-:Y:S01]  /*0810*/  IMAD.MOV.U32 R14, RZ, RZ, RZ ;  /* 0x000000ffff0e7224 */ /* 0x000fe200078e00ff */
[----:B0-----:R-:W-:Y:S01]  /*0820*/  LOP3.LUT R12, R5, 0x170, R2, 0xfe, !PT ;  /* 0x00000170050c7812 */ /* 0x001fe200078efe02 */
[--C-:B------:R-:W-:Y:S01]  /*0830*/  IMAD.WIDE R22, R23, 0x4, R20.reuse ;  /* 0x0000000417167825 */ /* 0x100fe200078e0214 */
[----:B------:R-:W-:Y:S01]  /*0840*/  LOP3.LUT R24, R5, 0x180, R2, 0xfe, !PT ;  /* 0x0000018005187812 */ /* 0x000fe200078efe02 */
[----:B------:R0:W3:Y:S02]  /*0850*/  @P2 LDG.E.EL R15, desc[UR6][R6.64] ;  /* 0x00000006060f2981 */ /* 0x0000e4000c2e1900 */
[C---:B-1----:R-:W-:Y:S02]  /*0860*/  VIADD R9, R45.reuse, 0xb40 ;  /* 0x00000b402d097836 */ /* 0x042fe40000000000 */
[----:B------:R-:W-:Y:S01]  /*0870*/  VIADD R25, R45, 0xbd0 ;  /* 0x00000bd02d197836 */ /* 0x000fe20000000000 */
[----:B------:R-:W-:Y:S01]  /*0880*/  ISETP.LT.AND P2, PT, R12, 0x1000000, !P0 ;  /* 0x010000000c00780c */ /* 0x000fe20004741270 */
[----:B------:R-:W-:Y:S01]  /*0890*/  IMAD.MOV.U32 R13, RZ, RZ, RZ ;  /* 0x000000ffff0d7224 */ /* 0x000fe200078e00ff */
[----:B------:R1:W3:Y:S01]  /*08a0*/  @P3 LDG.E.EL R14, desc[UR6][R22.64] ;  /* 0x00000006160e3981 */ /* 0x0002e2000c2e1900 */
[----:B------:R-:W-:Y:S01]  /*08b0*/  IMAD.WIDE R8, R9, 0x4, R20 ;  /* 0x0000000409087825 */ /* 0x000fe200078e0214 */
[----:B------:R-:W-:-:S03]  /*08c0*/  ISETP.LT.AND P3, PT, R24, 0x1000000, !P0 ;  /* 0x010000001800780c */ /* 0x000fc60004761270 */
[----:B------:R-:W-:Y:S01]  /*08d0*/  IMAD.MOV.U32 R12, RZ, RZ, RZ ;  /* 0x000000ffff0c7224 */ /* 0x000fe200078e00ff */
[----:B------:R-:W-:Y:S01]  /*08e0*/  LOP3.LUT R10, R5, 0x190, R2, 0xfe, !PT ;  /* 0x00000190050a7812 */ /* 0x000fe200078efe02 */
[----:B------:R-:W-:Y:S01]  /*08f0*/  IMAD.WIDE R24, R25, 0x4, R20 ;  /* 0x0000000419187825 */ /* 0x000fe200078e0214 */
[----:B------:R-:W-:Y:S01]  /*0900*/  LOP3.LUT R28, R5, 0x1a0, R2, 0xfe, !PT ;  /* 0x000001a0051c7812 */ /* 0x000fe200078efe02 */
[----:B------:R1:W3:Y:S02]  /*0910*/  @P4 LDG.E.EL R13, desc[UR6][R8.64] ;  /* 0x00000006080d4981 */ /* 0x0002e4000c2e1900 */
[C---:B------:R-:W-:Y:S01]  /*0920*/  VIADD R29, R45.reuse, 0xcf0 ;  /* 0x00000cf02d1d7836 */ /* 0x040fe20000000000 */
[----:B------:R-:W-:Y:S01]  /*0930*/  ISETP.LT.AND P4, PT, R10, 0x1000000, !P0 ;  /* 0x010000000a00780c */ /* 0x000fe20004781270 */
[----:B0-----:R-:W-:Y:S01]  /*0940*/  VIADD R7, R45, 0xc60 ;  /* 0x00000c602d077836 */ /* 0x001fe20000000000 */
[----:B------:R-:W3:Y:S01]  /*0950*/  @P5 LDG.E.EL R12, desc[UR6][R24.64] ;  /* 0x00000006180c5981 */ /* 0x000ee2000c2e1900 */
[----:B------:R-:W-:Y:S01]  /*0960*/  ISETP.LT.AND P5, PT, R28, 0x1000000, !P0 ;  /* 0x010000001c00780c */ /* 0x000fe200047a1270 */
[----:B------:R-:W-:-:S02]  /*0970*/  IMAD.MOV.U32 R10, RZ, RZ, RZ ;  /* 0x000000ffff0a7224 */ /* 0x000fc400078e00ff */
[----:B------:R-:W-:Y:S02]  /*0980*/  IMAD.MOV.U32 R11, RZ, RZ, RZ ;  /* 0x000000ffff0b7224 */ /* 0x000fe400078e00ff */
[----:B-1----:R-:W-:Y:S02]  /*0990*/  VIADD R23, R45, 0xd80 ;  /* 0x00000d802d177836 */ /* 0x002fe40000000000 */
[----:B------:R-:W-:Y:S01]  /*09a0*/  IMAD.WIDE R28, R29, 0x4, R20 ;  /* 0x000000041d1c7825 */ /* 0x000fe200078e0214 */
[----:B------:R-:W-:-:S03]  /*09b0*/  LOP3.LUT R30, R5, 0x1c0, R2, 0xfe, !PT ;  /* 0x000001c0051e7812 */ /* 0x000fc600078efe02 */
[--C-:B------:R-:W-:Y:S01]  /*09c0*/  IMAD.WIDE R6, R7, 0x4, R20.reuse ;  /* 0x0000000407067825 */ /* 0x100fe200078e0214 */
[----:B------:R-:W-:Y:S01]  /*09d0*/  LOP3.LUT R8, R5, 0x1b0, R2, 0xfe, !PT ;  /* 0x000001b005087812 */ /* 0x000fe200078efe02 */
[----:B------:R0:W3:Y:S02]  /*09e0*/  @P2 LDG.E.EL R10, desc[UR6][R28.64] ;  /* 0x000000061c0a2981 */ /* 0x0000e4000c2e1900 */
[----:B------:R-:W-:Y:S02]  /*09f0*/  IMAD.MOV.U32 R9, RZ, RZ, RZ ;  /* 0x000000ffff097224 */ /* 0x000fe400078e00ff */
[--C-:B------:R-:W-:Y:S01]  /*0a00*/  IMAD.WIDE R22, R23, 0x4, R20.reuse ;  /* 0x0000000417167825 */ /* 0x100fe200078e0214 */
[----:B------:R1:W3:Y:S01]  /*0a10*/  @P6 LDG.E.EL R11, desc[UR6][R6.64] ;  /* 0x00000006060b6981 */ /* 0x0002e2000c2e1900 */
[----:B------:R-:W-:Y:S02]  /*0a20*/  ISETP.LT.AND P2, PT, R30, 0x1000000, !P0 ;  /* 0x010000001e00780c */ /* 0x000fe40004741270 */
[----:B------:R-:W-:Y:S01]  /*0a30*/  ISETP.LT.AND P6, PT, R8, 0x1000000, !P0 ;  /* 0x010000000800780c */ /* 0x000fe200047c1270 */
[----:B------:R-:W-:Y:S01]  /*0a40*/  VIADD R43, R45, 0xf30 ;  /* 0x00000f302d2b7836 */ /* 0x000fe20000000000 */
[----:B------:R-:W-:Y:S01]  /*0a50*/  LOP3.LUT R42, R5, 0x1d0, R2, 0xfe, !PT ;  /* 0x000001d0052a7812 */ /* 0x000fe200078efe02 */
[----:B------:R1:W3:Y:S02]  /*0a60*/  @P3 LDG.E.EL R9, desc[UR6][R22.64] ;  /* 0x0000000616093981 */ /* 0x0002e4000c2e1900 */
[----:B0-----:R-:W-:Y:S01]  /*0a70*/  IMAD.WIDE R28, R43, 0x4, R20 ;  /* 0x000000042b1c7825 */ /* 0x001fe200078e0214 */
[----:B------:R-:W-:-:S02]  /*0a80*/  ISETP.LT.AND P3, PT, R42, 0x1000000, !P0 ;  /* 0x010000002a00780c */ /* 0x000fc40004761270 */
[----:B------:R-:W-:Y:S02]  /*0a90*/  CS2R R42, SRZ ;  /* 0x00000000002a7805 */ /* 0x000fe4000001ff00 */
[----:B-1----:R-:W-:Y:S01]  /*0aa0*/  CS2R R6, SRZ ;  /* 0x0000000000067805 */ /* 0x002fe2000001ff00 */
[----:B------:R-:W-:-:S05]  /*0ab0*/  VIADD R23, R45, 0xfc0 ;  /* 0x00000fc02d177836 */ /* 0x000fca0000000000 */
[----:B------:R0:W3:Y:S01]  /*0ac0*/  @P6 LDG.E.EL R6, desc[UR6][R28.64] ;  /* 0x000000061c066981 */ /* 0x0000e2000c2e1900 */
[----:B------:R-:W-:Y:S02]  /*0ad0*/  VIADD R25, R45, 0xe10 ;  /* 0x00000e102d197836 */ /* 0x000fe40000000000 */
[----:B------:R-:W-:-:S04]  /*0ae0*/  IMAD.WIDE R22, R23, 0x4, R20 ;  /* 0x0000000417167825 */ /* 0x000fc800078e0214 */
[----:B------:R-:W-:Y:S01]  /*0af0*/  VIADD R31, R45, 0xea0 ;  /* 0x00000ea02d1f7836 */ /* 0x000fe20000000000 */
[----:B------:R1:W3:Y:S01]  /*0b00*/  @P2 LDG.E.EL R42, desc[UR6][R22.64] ;  /* 0x00000006162a2981 */ /* 0x0002e2000c2e1900 */
[----:B------:R-:W-:Y:S01]  /*0b10*/  IMAD.MOV.U32 R8, RZ, RZ, RZ ;  /* 0x000000ffff087224 */ /* 0x000fe200078e00ff */
[----:B0-----:R-:W-:Y:S01]  /*0b20*/  LOP3.LUT R28, R5, 0x1f0, R2, 0xfe, !PT ;  /* 0x000001f0051c7812 */ /* 0x001fe200078efe02 */
[----:B------:R-:W-:-:S04]  /*0b30*/  IMAD.WIDE R24, R25, 0x4, R20 ;  /* 0x0000000419187825 */ /* 0x000fc800078e0214 */
[--C-:B------:R-:W-:Y:S01]  /*0b40*/  IMAD.WIDE R30, R31, 0x4, R20.reuse ;  /* 0x000000041f1e7825 */ /* 0x100fe200078e0214 */
[----:B------:R0:W3:Y:S01]  /*0b50*/  @P4 LDG.E.EL R8, desc[UR6][R24.64] ;  /* 0x0000000618084981 */ /* 0x0000e2000c2e1900 */
[----:B-1----:R-:W-:Y:S02]  /*0b60*/  LOP3.LUT R22, R5, 0x1e0, R2, 0xfe, !PT ;  /* 0x000001e005167812 */ /* 0x002fe400078efe02 */
[----:B------:R-:W-:Y:S01]  /*0b70*/  VIADD R44, R45, 0x1050 ;  /* 0x000010502d2c7836 */ /* 0x000fe20000000000 */
[----:B------:R1:W3:Y:S01]  /*0b80*/  @P5 LDG.E.EL R7, desc[UR6][R30.64] ;  /* 0x000000061e075981 */ /* 0x0002e2000c2e1900 */
[----:B------:R-:W-:Y:S02]  /*0b90*/  ISETP.LT.AND P2, PT, R22, 0x1000000, !P0 ;  /* 0x010000001600780c */ /* 0x000fe40004741270 */
[----:B------:R-:W-:Y:S01]  /*0ba0*/  ISETP.LT.AND P0, PT, R28, 0x1000000, !P0 ;  /* 0x010000001c00780c */ /* 0x000fe20004701270 */
[----:B0-----:R-:W-:-:S04]  /*0bb0*/  IMAD.WIDE R24, R44, 0x4, R20 ;  /* 0x000000042c187825 */ /* 0x001fc800078e0214 */
[C---:B-1----:R-:W-:Y:S01]  /*0bc0*/  IMAD.WIDE R30, R45.reuse, 0x4, R20 ;  /* 0x000000042d1e7825 */ /* 0x042fe200078e0214 */
[----:B------:R0:W3:Y:S03]  /*0bd0*/  @P3 LDG.E.EL R43, desc[UR6][R24.64] ;  /* 0x00000006182b3981 */ /* 0x0000e6000c2e1900 */
[C---:B------:R-:W-:Y:S02]  /*0be0*/  VIADD R29, R45.reuse, 0x10e0 ;  /* 0x000010e02d1d7836 */ /* 0x040fe40000000000 */
[----:B------:R-:W-:Y:S02]  /*0bf0*/  VIADD R45, R45, 0x1170 ;  /* 0x000011702d2d7836 */ /* 0x000fe40000000000 */
[----:B------:R-:W-:Y:S02]  /*0c00*/  IMAD.MOV.U32 R44, RZ, RZ, RZ ;  /* 0x000000ffff2c7224 */ /* 0x000fe400078e00ff */
[----:B------:R-:W-:-:S02]  /*0c10*/  IMAD.MOV.U32 R28, RZ, RZ, RZ ;  /* 0x000000ffff1c7224 */ /* 0x000fc400078e00ff */
[--C-:B------:R-:W-:Y:S02]  /*0c20*/  IMAD.WIDE R22, R29, 0x4, R20.reuse ;  /* 0x000000041d167825 */ /* 0x100fe400078e0214 */
[----:B------:R-:W3:Y:S02]  /*0c30*/  @P1 LDG.E.EL R44, desc[UR6][R30.64] ;  /* 0x000000061e2c1981 */ /* 0x000ee4000c2e1900 */
[----:B0-----:R-:W-:Y:S02]  /*0c40*/  IMAD.MOV.U32 R24, RZ, RZ, RZ ;  /* 0x000000ffff187224 */ /* 0x001fe400078e00ff */
[----:B------:R-:W-:Y:S01]  /*0c50*/  IMAD.WIDE R20, R45, 0x4, R20 ;  /* 0x000000042d147825 */ /* 0x000fe200078e0214 */
[----:B------:R-:W3:Y:S04]  /*0c60*/  @P2 LDG.E.EL R28, desc[UR6][R22.64] ;  /* 0x00000006161c2981 */ /* 0x000ee8000c2e1900 */
[----:B------:R-:W3:Y:S01]  /*0c70*/  @P0 LDG.E.EL R24, desc[UR6][R20.64] ;  /* 0x0000000614180981 */ /* 0x000ee2000c2e1900 */
[----:B------:R-:W0:Y:S01]  /*0c80*/  S2UR UR5, SR_CgaCtaId ;  /* 0x00000000000579c3 */ /* 0x000e220000008800 */
[----:B------:R-:W-:Y:S01]  /*0c90*/  IMAD.SHL.U32 R25, R0, 0x200, RZ ;  /* 0x0000020000197824 */ /* 0x000fe200078e00ff */
[----:B------:R-:W-:-:S04]  /*0ca0*/  UMOV UR4, 0x400 ;  /* 0x0000040000047882 */ /* 0x000fc80000000000 */
[----:B------:R-:W-:-:S04]  /*0cb0*/  LOP3.LUT R25, R25, 0x1e00, RZ, 0xc0, !PT ;  /* 0x00001e0019197812 */ /* 0x000fc800078ec0ff */
[----:B------:R-:W-:-:S04]  /*0cc0*/  LOP3.LUT R2, R2, R25, RZ, 0xfc, !PT ;  /* 0x0000001902027212 */ /* 0x000fc800078efcff */
[----:B------:R-:W-:Y:S01]  /*0cd0*/  LEA.HI R2, R25, R2, RZ, 0x19 ;  /* 0x0000000219027211 */ /* 0x000fe200078fc8ff */
[----:B0-----:R-:W-:-:S06]  /*0ce0*/  UPRMT UR4, UR5, 0x654, UR4 ;  /* 0x0000065405047896 */ /* 0x001fcc0008000004 */
[----:B------:R-:W-:Y:S01]  /*0cf0*/  LEA R25, R2, UR4, 0x2 ;  /* 0x0000000402197c11 */ /* 0x000fe2000f8e10ff */
[----:B------:R-:W-:-:S04]  /*0d00*/  IMAD.SHL.U32 R2, R0, 0x4, RZ ;  /* 0x0000000400027824 */ /* 0x000fc800078e00ff */
[----:B--2---:R0:W-:Y:S04]  /*0d10*/  STS [R25+0x40], R4 ;  /* 0x0000400419007388 */ /* 0x0041e80000000800 */
[----:B----4-:R-:W-:Y:S04]  /*0d20*/  STS [R25+0x80], R41 ;  /* 0x0000802919007388 */ /* 0x010fe80000000800 */
[----:B-----5:R-:W-:Y:S04]  /*0d30*/  STS [R25+0x100], R39 ;  /* 0x0001002719007388 */ /* 0x020fe80000000800 */
[----:B---3--:R-:W-:Y:S04]  /*0d40*/  STS [R25+0xc0], R40 ;  /* 0x0000c02819007388 */ /* 0x008fe80000000800 */
[----:B------:R-:W-:Y:S04]  /*0d50*/  STS [R25+0x140], R38 ;  /* 0x0001402619007388 */ /* 0x000fe80000000800 */
[----:B------:R-:W-:Y:S01]  /*0d60*/  STS [R25+0x180], R37 ;  /* 0x0001802519007388 */ /* 0x000fe20000000800 */
[----:B0-----:R-:W-:-:S03]  /*0d70*/  SHF.R.U32.HI R4, RZ, 0x5, R0 ;  /* 0x00000005ff047819 */ /* 0x001fc60000011600 */
[----:B------:R0:W-:Y:S04]  /*0d80*/  STS [R25+0x240], R34 ;  /* 0x0002402219007388 */ /* 0x0001e80000000800 */
[----:B------:R-:W-:Y:S04]  /*0d90*/  STS [R25+0x1c0], R36 ;  /* 0x0001c02419007388 */ /* 0x000fe80000000800 */
[----:B------:R-:W-:Y:S01]  /*0da0*/  STS [R25+0x200], R35 ;  /* 0x0002002319007388 */ /* 0x000fe20000000800 */
[----:B0-----:R-:W-:Y:S02]  /*0db0*/  LOP3.LUT R34, R5, 0x1fc, R2, 0xf8, !PT ;  /* 0x000001fc05227812 */ /* 0x001fe400078ef802 */
[----:B------:R-:W-:Y:S01]  /*0dc0*/  LOP3.LUT R2, R2, 0x3fc, RZ, 0xc0, !PT ;  /* 0x000003fc02027812 */ /* 0x000fe200078ec0ff */
[----:B------:R-:W-:Y:S04]  /*0dd0*/  STS [R25+0x2c0], R32 ;  /* 0x0002c02019007388 */ /* 0x000fe80000000800 */
[----:B------:R0:W-:Y:S04]  /*0de0*/  STS [R25+0x280], R33 ;  /* 0x0002802119007388 */ /* 0x0001e80000000800 */
[----:B------:R-:W-:Y:S04]  /*0df0*/  STS [R25+0x300], R27 ;  /* 0x0003001b19007388 */ /* 0x000fe80000000800 */
[----:B------:R-:W-:Y:S04]  /*0e00*/  STS [R25+0x380], R19 ;  /* 0x0003801319007388 */ /* 0x000fe80000000800 */
[----:B------:R-:W-:Y:S01]  /*0e10*/  STS [R25+0x340], R26 ;  /* 0x0003401a19007388 */ /* 0x000fe20000000800 */
[----:B------:R-:W-:Y:S01]  /*0e20*/  LOP3.LUT R5, R4, 0x4, RZ, 0xc0, !PT ;  /* 0x0000000404057812 */ /* 0x000fe200078ec0ff */
[----:B0-----:R-:W0:Y:S02]  /*0e30*/  LDC.64 R32, c[0x0][0x218] ;  /* 0x00008600ff207b82 */ /* 0x001e240000000a00 */
[----:B------:R-:W-:Y:S04]  /*0e40*/  STS [R25+0x3c0], R18 ;  /* 0x0003c01219007388 */ /* 0x000fe80000000800 */
[----:B------:R-:W-:Y:S04]  /*0e50*/  STS [R25+0x400], R17 ;  /* 0x0004001119007388 */ /* 0x000fe80000000800 */
[----:B------:R-:W-:Y:S04]  /*0e60*/  STS [R25+0x440], R16 ;  /* 0x0004401019007388 */ /* 0x000fe80000000800 */
[----:B------:R1:W-:Y:S04]  /*0e70*/  STS [R25+0x480], R15 ;  /* 0x0004800f19007388 */ /* 0x0003e80000000800 */
[----:B------:R-:W-:Y:S04]  /*0e80*/  STS [R25+0x4c0], R14 ;  /* 0x0004c00e19007388 */ /* 0x000fe80000000800 */
[----:B------:R2:W-:Y:S04]  /*0e90*/  STS [R25+0x500], R13 ;  /* 0x0005000d19007388 */ /* 0x0005e80000000800 */
[----:B------:R-:W-:Y:S01]  /*0ea0*/  STS [R25+0x540], R12 ;  /* 0x0005400c19007388 */ /* 0x000fe20000000800 */
[----:B-1----:R-:W-:-:S02]  /*0eb0*/  LOP3.LUT R15, R2, 0x1800, RZ, 0xfc, !PT ;  /* 0x00001800020f7812 */ /* 0x002fc400078efcff */
[C---:B--2---:R-:W-:Y:S01]  /*0ec0*/  LOP3.LUT R13, R2.reuse, 0x1400, RZ, 0xfc, !PT ;  /* 0x00001400020d7812 */ /* 0x044fe200078efcff */
[----:B------:R-:W-:Y:S04]  /*0ed0*/  STS [R25+0x5c0], R10 ;  /* 0x0005c00a19007388 */ /* 0x000fe80000000800 */
[----:B------:R1:W-:Y:S04]  /*0ee0*/  STS [R25+0x580], R11 ;  /* 0x0005800b19007388 */ /* 0x0003e80000000800 */
[----:B------:R2:W-:Y:S01]  /*0ef0*/  STS [R25+0x600], R9 ;  /* 0x0006000919007388 */ /* 0x0005e20000000800 */
[----:B-1----:R-:W-:-:S03]  /*0f00*/  LOP3.LUT R11, R2, 0x1000, RZ, 0xfc, !PT ;  /* 0x00001000020b7812 */ /* 0x002fc600078efcff */
[----:B------:R1:W-:Y:S01]  /*0f10*/  STS [R25+0x6c0], R6 ;  /* 0x0006c00619007388 */ /* 0x0003e20000000800 */
[----:B--2---:R-:W-:-:S03]  /*0f20*/  LOP3.LUT R9, R2, 0xc00, RZ, 0xfc, !PT ;  /* 0x00000c0002097812 */ /* 0x004fc600078efcff */
[----:B------:R-:W-:Y:S01]  /*0f30*/  STS [R25+0x700], R42 ;  /* 0x0007002a19007388 */ /* 0x000fe20000000800 */
[----:B-1----:R-:W-:-:S03]  /*0f40*/  LOP3.LUT R6, R2, 0x400, RZ, 0xfc, !PT ;  /* 0x0000040002067812 */ /* 0x002fc600078efcff */
[----:B------:R-:W-:Y:S04]  /*0f50*/  STS [R25+0x640], R8 ;  /* 0x0006400819007388 */ /* 0x000fe80000000800 */
[----:B------:R1:W-:Y:S01]  /*0f60*/  STS [R25+0x680], R7 ;  /* 0x0006800719007388 */ /* 0x0003e20000000800 */
[----:B------:R-:W-:Y:S02]  /*0f70*/  SHF.R.U32.HI R6, RZ, 0x7, R6 ;  /* 0x00000007ff067819 */ /* 0x000fe40000011606 */
[----:B------:R-:W-:Y:S01]  /*0f80*/  SHF.R.U32.HI R10, RZ, 0x7, R9 ;  /* 0x00000007ff0a7819 */ /* 0x000fe20000011609 */
[----:B------:R2:W-:Y:S01]  /*0f90*/  STS [R25+0x740], R43 ;  /* 0x0007402b19007388 */ /* 0x0005e20000000800 */
[----:B-1----:R-:W-:Y:S02]  /*0fa0*/  LOP3.LUT R7, R2, 0x800, RZ, 0xfc, !PT ;  /* 0x0000080002077812 */ /* 0x002fe400078efcff */
[----:B------:R-:W-:-:S02]  /*0fb0*/  SHF.R.U32.HI R12, RZ, 0x7, R11 ;  /* 0x00000007ff0c7819 */ /* 0x000fc4000001160b */
[----:B------:R-:W-:Y:S01]  /*0fc0*/  SHF.R.U32.HI R8, RZ, 0x7, R7 ;  /* 0x00000007ff087819 */ /* 0x000fe20000011607 */
[----:B------:R1:W-:Y:S04]  /*0fd0*/  STS [R25], R44 ;  /* 0x0000002c19007388 */ /* 0x0003e80000000800 */
[----:B------:R-:W-:Y:S04]  /*0fe0*/  STS [R25+0x780], R28 ;  /* 0x0007801c19007388 */ /* 0x000fe80000000800 */
[----:B------:R-:W-:Y:S01]  /*0ff0*/  STS [R25+0x7c0], R24 ;  /* 0x0007c01819007388 */ /* 0x000fe20000000800 */
[----:B------:R-:W-:-:S02]  /*1000*/  SHF.R.U32.HI R14, RZ, 0x7, R13 ;  /* 0x00000007ff0e7819 */ /* 0x000fc4000001160d */
[----:B------:R-:W-:Y:S02]  /*1010*/  SHF.R.U32.HI R16, RZ, 0x7, R15 ;  /* 0x00000007ff107819 */ /* 0x000fe4000001160f */
[----:B------:R-:W-:Y:S02]  /*1020*/  LOP3.LUT R7, R6, 0xc, RZ, 0xc0, !PT ;  /* 0x0000000c06077812 */ /* 0x000fe400078ec0ff */
[----:B------:R-:W-:Y:S02]  /*1030*/  LOP3.LUT R9, R8, 0x14, RZ, 0xc0, !PT ;  /* 0x0000001408097812 */ /* 0x000fe400078ec0ff */
[----:B------:R-:W-:Y:S02]  /*1040*/  LOP3.LUT R11, R10, 0x1c, RZ, 0xc0, !PT ;  /* 0x0000001c0a0b7812 */ /* 0x000fe400078ec0ff */
[----:B------:R-:W-:Y:S01]  /*1050*/  LOP3.LUT R13, R12, 0x24, RZ, 0xc0, !PT ;  /* 0x000000240c0d7812 */ /* 0x000fe200078ec0ff */
[----:B------:R-:W-:Y:S01]  /*1060*/  IMAD.IADD R5, R2, 0x1, R5 ;  /* 0x0000000102057824 */ /* 0x000fe200078e0205 */
[----:B------:R-:W-:Y:S01]  /*1070*/  LOP3.LUT R15, R14, 0x2c, RZ, 0xc0, !PT ;  /* 0x0000002c0e0f7812 */ /* 0x000fe200078ec0ff */
[----:B------:R-:W-:Y:S01]  /*1080*/  IMAD.IADD R7, R2, 0x1, R7 ;  /* 0x0000000102077824 */ /* 0x000fe200078e0207 */
[----:B------:R-:W-:Y:S01]  /*1090*/  LOP3.LUT R17, R16, 0x34, RZ, 0xc0, !PT ;  /* 0x0000003410117812 */ /* 0x000fe200078ec0ff */
[----:B------:R-:W-:-:S02]  /*10a0*/  IMAD.IADD R9, R2, 0x1, R9 ;  /* 0x0000000102097824 */ /* 0x000fc400078e0209 */
[C---:B------:R-:W-:Y:S02]  /*10b0*/  IMAD.IADD R11, R2.reuse, 0x1, R11 ;  /* 0x00000001020b7824 */ /* 0x040fe400078e020b */
[C---:B------:R-:W-:Y:S01]  /*10c0*/  IMAD.IADD R13, R2.reuse, 0x1, R13 ;  /* 0x00000001020d7824 */ /* 0x040fe200078e020d */
[----:B------:R-:W-:Y:S01]  /*10d0*/  LEA R5, R5, UR4, 0x2 ;  /* 0x0000000405057c11 */ /* 0x000fe2000f8e10ff */
[----:B------:R-:W-:Y:S01]  /*10e0*/  BAR.SYNC.DEFER_BLOCKING 0x0 ;  /* 0x0000000000007b1d */ /* 0x000fe20000010000 */
[C---:B------:R-:W-:Y:S01]  /*10f0*/  IMAD.IADD R15, R2.reuse, 0x1, R15 ;  /* 0x00000001020f7824 */ /* 0x040fe200078e020f */
[----:B------:R-:W-:Y:S01]  /*1100*/  LEA R7, R7, UR4, 0x2 ;  /* 0x0000000407077c11 */ /* 0x000fe2000f8e10ff */
[----:B------:R-:W-:Y:S01]  /*1110*/  IMAD.IADD R17, R2, 0x1, R17 ;  /* 0x0000000102117824 */ /* 0x000fe200078e0211 */
[----:B------:R-:W-:Y:S02]  /*1120*/  LEA R20, R9, UR4, 0x2 ;  /* 0x0000000409147c11 */ /* 0x000fe4000f8e10ff */
[----:B------:R-:W-:-:S02]  /*1130*/  LEA R16, R11, UR4, 0x2 ;  /* 0x000000040b107c11 */ /* 0x000fc4000f8e10ff */
[----:B------:R-:W-:Y:S02]  /*1140*/  LEA R13, R13, UR4, 0x2 ;  /* 0x000000040d0d7c11 */ /* 0x000fe4000f8e10ff */
[----:B------:R-:W-:Y:S02]  /*1150*/  LEA R8, R15, UR4, 0x2 ;  /* 0x000000040f087c11 */ /* 0x000fe4000f8e10ff */
[----:B------:R-:W-:Y:S02]  /*1160*/  LOP3.LUT R4, R2, 0x1c00, RZ, 0xfc, !PT ;  /* 0x00001c0002047812 */ /* 0x000fe400078efcff */
[----:B------:R-:W-:Y:S02]  /*1170*/  LEA R6, R17, UR4, 0x2 ;  /* 0x0000000411067c11 */ /* 0x000fe4000f8e10ff */
[----:B------:R-:W-:Y:S02]  /*1180*/  SHF.R.S32.HI R35, RZ, 0x1f, R34 ;  /* 0x0000001fff237819 */ /* 0x000fe40000011422 */
[----:B------:R-:W-:Y:S01]  /*1190*/  SHF.R.U32.HI R38, RZ, 0x7, R4 ;  /* 0x00000007ff267819 */ /* 0x000fe20000011604 */
[----:B------:R-:W3:Y:S04]  /*11a0*/  LDS.128 R28, [R5] ;  /* 0x00000000051c7984 */ /* 0x000ee80000000c00 */
[----:B------:R-:W4:Y:S04]  /*11b0*/  LDS.128 R24, [R7+0x1000] ;  /* 0x0010000007187984 */ /* 0x000f280000000c00 */
[----:B------:R-:W5:Y:S04]  /*11c0*/  LDS.128 R20, [R20+0x2000] ;  /* 0x0020000014147984 */ /* 0x000f680000000c00 */
[----:B------:R-:W0:Y:S04]  /*11d0*/  LDS.128 R16, [R16+0x3000] ;  /* 0x0030000010107984 */ /* 0x000e280000000c00 */
[----:B------:R-:W0:Y:S01]  /*11e0*/  LDS.128 R12, [R13+0x4000] ;  /* 0x004000000d0c7984 */ /* 0x000e220000000c00 */
[----:B------:R-:W-:-:S03]  /*11f0*/  LEA.HI R35, R35, R34, RZ, 0xc ;  /* 0x0000002223237211 */ /* 0x000fc600078f60ff */
[----:B------:R-:W0:Y:S04]  /*1200*/  LDS.128 R8, [R8+0x5000] ;  /* 0x0050000008087984 */ /* 0x000e280000000c00 */
[----:B------:R-:W0:Y:S01]  /*1210*/  LDS.128 R4, [R6+0x6000] ;  /* 0x0060000006047984 */ /* 0x000e220000000c00 */
[----:B------:R-:W-:Y:S02]  /*1220*/  SHF.R.U32.HI R0, RZ, 0x7, R0 ;  /* 0x00000007ff007819 */ /* 0x000fe40000011600 */
[----:B------:R-:W-:Y:S02]  /*1230*/  LOP3.LUT R37, R35, 0xfffff000, RZ, 0xc0, !PT ;  /* 0xfffff00023257812 */ /* 0x000fe400078ec0ff */
[----:B------:R-:W-:-:S03]  /*1240*/  SGXT.U32 R0, R0, 0x1 ;  /* 0x000000010000781a */ /* 0x000fc60000000000 */
[----:B------:R-:W-:Y:S01]  /*1250*/  IMAD.IADD R36, R34, 0x1, -R37 ;  /* 0x0000000122247824 */ /* 0x000fe200078e0a25 */
[----:B------:R-:W-:Y:S02]  /*1260*/  LOP3.LUT R37, R38, 0x3c, RZ, 0xc0, !PT ;  /* 0x0000003c26257812 */ /* 0x000fe400078ec0ff */
[----:B------:R-:W-:Y:S02]  /*1270*/  ISETP.GE.AND P0, PT, R34, 0x1000000, PT ;  /* 0x010000002200780c */ /* 0x000fe40003f06270 */
[----:B------:R-:W-:Y:S01]  /*1280*/  LOP3.LUT R34, R3, R0, RZ, 0xfc, !PT ;  /* 0x0000000003227212 */ /* 0x000fe200078efcff */
[----:B------:R-:W-:Y:S01]  /*1290*/  IMAD.IADD R0, R2, 0x1, R37 ;  /* 0x0000000102007824 */ /* 0x000fe200078e0225 */
[----:B------:R-:W-:Y:S02]  /*12a0*/  SHF.R.S32.HI R35, RZ, 0xc, R35 ;  /* 0x0000000cff237819 */ /* 0x000fe40000011423 */
[C---:B------:R-:W-:Y:S02]  /*12b0*/  LOP3.LUT R2, R34.reuse, 0x2, RZ, 0xfc, !PT ;  /* 0x0000000222027812 */ /* 0x040fe400078efcff */
[C---:B------:R-:W-:Y:S01]  /*12c0*/  LOP3.LUT R38, R34.reuse, 0x4, RZ, 0xfc, !PT ;  /* 0x0000000422267812 */ /* 0x040fe200078efcff */
[----:B------:R-:W-:Y:S01]  /*12d0*/  IMAD R41, R35, 0x9000, R36 ;  /* 0x0000900023297824 */ /* 0x000fe200078e0224 */
[----:B------:R-:W-:-:S02]  /*12e0*/  LOP3.LUT R39, R34, 0x6, RZ, 0xfc, !PT ;  /* 0x0000000622277812 */ /* 0x000fc400078efcff */
[C---:B------:R-:W-:Y:S02]  /*12f0*/  ISETP.LT.AND P1, PT, R34.reuse, 0x9, !P0 ;  /* 0x000000092200780c */ /* 0x040fe40004721270 */
[----:B------:R-:W-:Y:S02]  /*1300*/  LOP3.LUT R40, R34, 0x8, RZ, 0xfc, !PT ;  /* 0x0000000822287812 */ /* 0x000fe400078efcff */
[----:B------:R-:W-:Y:S02]  /*1310*/  ISETP.LT.AND P2, PT, R2, 0x9, !P0 ;  /* 0x000000090200780c */ /* 0x000fe40004741270 */
[----:B------:R-:W-:Y:S02]  /*1320*/  ISETP.LT.AND P3, PT, R38, 0x9, !P0 ;  /* 0x000000092600780c */ /* 0x000fe40004761270 */
[----:B------:R-:W-:Y:S01]  /*1330*/  ISETP.LT.AND P5, PT, R3, RZ, !P0 ;  /* 0x000000ff0300720c */ /* 0x000fe200047a1270 */
[--C-:B------:R-:W-:Y:S01]  /*1340*/  IMAD R3, R34, 0x1000, R41.reuse ;  /* 0x0000100022037824 */ /* 0x100fe200078e0229 */
[----:B------:R-:W-:Y:S01]  /*1350*/  ISETP.LT.AND P4, PT, R39, 0x9, !P0 ;  /* 0x000000092700780c */ /* 0x000fe20004781270 */
[--C-:B------:R-:W-:Y:S01]  /*1360*/  IMAD R37, R2, 0x1000, R41.reuse ;  /* 0x0000100002257824 */ /* 0x100fe200078e0229 */
[----:B------:R-:W-:Y:S01]  /*1370*/  ISETP.LT.AND P0, PT, R40, 0x9, !P0 ;  /* 0x000000092800780c */ /* 0x000fe20004701270 */
[----:B--2---:R-:W-:-:S02]  /*1380*/  IMAD R43, R38, 0x1000, R41 ;  /* 0x00001000262b7824 */ /* 0x004fc400078e0229 */
[----:B------:R-:W-:Y:S02]  /*1390*/  IMAD R45, R39, 0x1000, R41 ;  /* 0x00001000272d7824 */ /* 0x000fe400078e0229 */
[----:B0-----:R-:W-:-:S04]  /*13a0*/  IMAD.WIDE R34, R3, 0x4, R32 ;  /* 0x0000000403227825 */ /* 0x001fc800078e0220 */
[----:B------:R-:W-:Y:S02]  /*13b0*/  IMAD R42, R40, 0x1000, R41 ;  /* 0x00001000282a7824 */ /* 0x000fe400078e0229 */
[----:B------:R-:W-:-:S04]  /*13c0*/  IMAD.WIDE R36, R37, 0x4, R32 ;  /* 0x0000000425247825 */ /* 0x000fc800078e0220 */
[----:B-1----:R-:W-:Y:S02]  /*13d0*/  VIADD R44, R3, 0xa000 ;  /* 0x0000a000032c7836 */ /* 0x002fe40000000000 */
[--C-:B------:R-:W-:Y:S01]  /*13e0*/  IMAD.WIDE R38, R43, 0x4, R32.reuse ;  /* 0x000000042b267825 */ /* 0x100fe200078e0220 */
[----:B---3--:R0:W-:Y:S03]  /*13f0*/  @P1 STG.E.128 desc[UR6][R34.64], R28 ;  /* 0x0000001c22001986 */ /* 0x0081e6000c101d06 */
[----:B------:R-:W-:Y:S02]  /*1400*/  VIADD R2, R3, 0xc000 ;  /* 0x0000c00003027836 */ /* 0x000fe40000000000 */
[--C-:B------:R-:W-:Y:S01]  /*1410*/  IMAD.WIDE R40, R45, 0x4, R32.reuse ;  /* 0x000000042d287825 */ /* 0x100fe200078e0220 */
[----:B----4-:R1:W-:Y:S03]  /*1420*/  @P2 STG.E.128 desc[UR6][R36.64], R24 ;  /* 0x0000001824002986 */ /* 0x0103e6000c101d06 */
[--C-:B------:R-:W-:Y:S01]  /*1430*/  IMAD.WIDE R42, R42, 0x4, R32.reuse ;  /* 0x000000042a2a7825 */ /* 0x100fe200078e0220 */
[----:B-----5:R1:W-:Y:S03]  /*1440*/  @P3 STG.E.128 desc[UR6][R38.64], R20 ;  /* 0x0000001426003986 */ /* 0x0203e6000c101d06 */
[--C-:B------:R-:W-:Y:S01]  /*1450*/  IMAD.WIDE R44, R44, 0x4, R32.reuse ;  /* 0x000000042c2c7825 */ /* 0x100fe200078e0220 */
[----:B------:R1:W-:Y:S03]  /*1460*/  @P4 STG.E.128 desc[UR6][R40.64], R16 ;  /* 0x0000001028004986 */ /* 0x0003e6000c101d06 */
[----:B0-----:R-:W-:Y:S01]  /*1470*/  IMAD.WIDE R34, R2, 0x4, R32 ;  /* 0x0000000402227825 */ /* 0x001fe200078e0220 */
[----:B------:R1:W-:Y:S01]  /*1480*/  @P0 STG.E.128 desc[UR6][R42.64], R12 ;  /* 0x0000000c2a000986 */ /* 0x0003e2000c101d06 */
[----:B------:R-:W-:-:S03]  /*1490*/  LEA R0, R0, UR4, 0x2 ;  /* 0x0000000400007c11 */ /* 0x000fc6000f8e10ff */
[----:B------:R1:W-:Y:S04]  /*14a0*/  @P5 STG.E.128 desc[UR6][R44.64], R8 ;  /* 0x000000082c005986 */ /* 0x0003e8000c101d06 */
[----:B------:R1:W-:Y:S01]  /*14b0*/  @P5 STG.E.128 desc[UR6][R34.64], R4 ;  /* 0x0000000422005986 */ /* 0x0003e2000c101d06 */
[----:B------:R-:W-:Y:S05]  /*14c0*/  @!P5 EXIT ;  /* 0x000000000000d94d */ /* 0x000fea0003800000 */
[----:B-1----:R-:W0:Y:S01]  /*14d0*/  LDS.128 R4, [R0+0x7000] ;  /* 0x0070000000047984 */ /* 0x002e220000000c00 */
[----:B------:R-:W-:-:S04]  /*14e0*/  VIADD R3, R3, 0xe000 ;  /* 0x0000e00003037836 */ /* 0x000fc80000000000 */
[----:B------:R-:W-:-:S05]  /*14f0*/  IMAD.WIDE R32, R3, 0x4, R32 ;  /* 0x0000000403207825 */ /* 0x000fca00078e0220 */
[----:B0-----:R-:W-:Y:S01]  /*1500*/  STG.E.128 desc[UR6][R32.64], R4 ;  /* 0x0000000420007986 */ /* 0x001fe2000c101d06 */
[----:B------:R-:W-:Y:S05]  /*1510*/  EXIT ;  /* 0x000000000000794d */ /* 0x000fea0003800000 */
.L_x_0:
[----:B------:R-:W-:-:S00]  /*1520*/  BRA `(.L_x_0) ;  /* 0xfffffffc00fc7947 */ /* 0x000fc0000383ffff */
[----:B------:R-:W-:-:S00]  /*1530*/  NOP ;  /* 0x0000000000007918 */ /* 0x000fc00000000000 */
        /* <DEDUP_REMOVED lines=12> */
.L_x_1:


//--------------------- .nv.shared.triton_poi_fused_1 --------------------------
	.section	.nv.shared.triton_poi_fused_1,"aw",@nobits
	.sectionflags	@""
	.align	16
	.zero		1024


//--------------------- .nv.constant0.triton_poi_fused_1 --------------------------
	.section	.nv.constant0.triton_poi_fused_1,"a",@progbits
	.sectionflags	@""
	.align	4
.nv.constant0.triton_poi_fused_1:
	.zero		552
